//
// Generated by NVIDIA NVVM Compiler
//
// Compiler Build ID: CL-36424714
// Cuda compilation tools, release 13.0, V13.0.88
// Based on NVVM 20.0.0
//

.version 9.0
.target sm_100
.address_size 64

	// .globl	_Z17multiplica_matrizPdS_S_i
.extern .shared .align 16 .b8 parcialMults[];

.visible .entry _Z17multiplica_matrizPdS_S_i(
	.param .u64 .ptr .align 1 _Z17multiplica_matrizPdS_S_i_param_0,
	.param .u64 .ptr .align 1 _Z17multiplica_matrizPdS_S_i_param_1,
	.param .u64 .ptr .align 1 _Z17multiplica_matrizPdS_S_i_param_2,
	.param .u32 _Z17multiplica_matrizPdS_S_i_param_3
)
{
	.reg .pred 	%p<12>;
	.reg .b32 	%r<50>;
	.reg .b64 	%rd<13>;
	.reg .b64 	%fd<84>;

	ld.param.u64 	%rd3, [_Z17multiplica_matrizPdS_S_i_param_0];
	ld.param.u64 	%rd4, [_Z17multiplica_matrizPdS_S_i_param_1];
	ld.param.u64 	%rd2, [_Z17multiplica_matrizPdS_S_i_param_2];
	ld.param.u32 	%r23, [_Z17multiplica_matrizPdS_S_i_param_3];
	cvta.to.global.u64 	%rd5, %rd4;
	cvta.to.global.u64 	%rd6, %rd3;
	mov.u32 	%r24, %ctaid.x;
	mov.u32 	%r1, %ctaid.y;
	mov.u32 	%r25, %tid.x;
	mul.lo.s32 	%r2, %r23, %r24;
	add.s32 	%r26, %r2, %r25;
	mul.wide.s32 	%rd7, %r26, 8;
	add.s64 	%rd8, %rd6, %rd7;
	ld.global.f64 	%fd15, [%rd8];
	mad.lo.s32 	%r27, %r23, %r25, %r1;
	mul.wide.s32 	%rd9, %r27, 8;
	add.s64 	%rd10, %rd5, %rd9;
	ld.global.f64 	%fd16, [%rd10];
	mul.f64 	%fd17, %fd15, %fd16;
	shl.b32 	%r28, %r25, 3;
	mov.u32 	%r29, parcialMults;
	add.s32 	%r30, %r29, %r28;
	st.shared.f64 	[%r30], %fd17;
	bar.sync 	0;
	setp.ne.s32 	%p1, %r25, 0;
	setp.lt.s32 	%p2, %r23, 1;
	or.pred  	%p3, %p1, %p2;
	@%p3 bra 	$L__BB0_14;
	cvta.to.global.u64 	%rd11, %rd2;
	add.s32 	%r32, %r2, %r1;
	mul.wide.u32 	%rd12, %r32, 8;
	add.s64 	%rd1, %rd11, %rd12;
	ld.global.f64 	%fd83, [%rd1];
	and.b32  	%r3, %r23, 15;
	setp.lt.u32 	%p4, %r23, 16;
	mov.b32 	%r46, 0;
	@%p4 bra 	$L__BB0_4;
	and.b32  	%r46, %r23, 2147483632;
	add.s32 	%r43, %r29, 64;
	neg.s32 	%r44, %r46;
$L__BB0_3:
	.pragma "nounroll";
	ld.shared.v2.f64 	{%fd19, %fd20}, [%r43+-64];
	add.f64 	%fd21, %fd19, %fd83;
	add.f64 	%fd22, %fd20, %fd21;
	ld.shared.v2.f64 	{%fd23, %fd24}, [%r43+-48];
	add.f64 	%fd25, %fd23, %fd22;
	add.f64 	%fd26, %fd24, %fd25;
	ld.shared.v2.f64 	{%fd27, %fd28}, [%r43+-32];
	add.f64 	%fd29, %fd27, %fd26;
	add.f64 	%fd30, %fd28, %fd29;
	ld.shared.v2.f64 	{%fd31, %fd32}, [%r43+-16];
	add.f64 	%fd33, %fd31, %fd30;
	add.f64 	%fd34, %fd32, %fd33;
	ld.shared.v2.f64 	{%fd35, %fd36}, [%r43];
	add.f64 	%fd37, %fd35, %fd34;
	add.f64 	%fd38, %fd36, %fd37;
	ld.shared.v2.f64 	{%fd39, %fd40}, [%r43+16];
	add.f64 	%fd41, %fd39, %fd38;
	add.f64 	%fd42, %fd40, %fd41;
	ld.shared.v2.f64 	{%fd43, %fd44}, [%r43+32];
	add.f64 	%fd45, %fd43, %fd42;
	add.f64 	%fd46, %fd44, %fd45;
	ld.shared.v2.f64 	{%fd47, %fd48}, [%r43+48];
	add.f64 	%fd49, %fd47, %fd46;
	add.f64 	%fd83, %fd48, %fd49;
	add.s32 	%r44, %r44, 16;
	add.s32 	%r43, %r43, 128;
	setp.ne.s32 	%p5, %r44, 0;
	@%p5 bra 	$L__BB0_3;
$L__BB0_4:
	setp.eq.s32 	%p6, %r3, 0;
	@%p6 bra 	$L__BB0_13;
	and.b32  	%r11, %r23, 7;
	setp.lt.u32 	%p7, %r3, 8;
	@%p7 bra 	$L__BB0_7;
	shl.b32 	%r35, %r46, 3;
	add.s32 	%r37, %r29, %r35;
	ld.shared.f64 	%fd51, [%r37];
	add.f64 	%fd52, %fd51, %fd83;
	ld.shared.f64 	%fd53, [%r37+8];
	add.f64 	%fd54, %fd53, %fd52;
	ld.shared.f64 	%fd55, [%r37+16];
	add.f64 	%fd56, %fd55, %fd54;
	ld.shared.f64 	%fd57, [%r37+24];
	add.f64 	%fd58, %fd57, %fd56;
	ld.shared.f64 	%fd59, [%r37+32];
	add.f64 	%fd60, %fd59, %fd58;
	ld.shared.f64 	%fd61, [%r37+40];
	add.f64 	%fd62, %fd61, %fd60;
	ld.shared.f64 	%fd63, [%r37+48];
	add.f64 	%fd64, %fd63, %fd62;
	ld.shared.f64 	%fd65, [%r37+56];
	add.f64 	%fd83, %fd65, %fd64;
	add.s32 	%r46, %r46, 8;
$L__BB0_7:
	setp.eq.s32 	%p8, %r11, 0;
	@%p8 bra 	$L__BB0_13;
	and.b32  	%r14, %r23, 3;
	setp.lt.u32 	%p9, %r11, 4;
	@%p9 bra 	$L__BB0_10;
	shl.b32 	%r38, %r46, 3;
	add.s32 	%r40, %r29, %r38;
	ld.shared.f64 	%fd67, [%r40];
	add.f64 	%fd68, %fd67, %fd83;
	ld.shared.f64 	%fd69, [%r40+8];
	add.f64 	%fd70, %fd69, %fd68;
	ld.shared.f64 	%fd71, [%r40+16];
	add.f64 	%fd72, %fd71, %fd70;
	ld.shared.f64 	%fd73, [%r40+24];
	add.f64 	%fd83, %fd73, %fd72;
	add.s32 	%r46, %r46, 4;
$L__BB0_10:
	setp.eq.s32 	%p10, %r14, 0;
	@%p10 bra 	$L__BB0_13;
	shl.b32 	%r41, %r46, 3;
	add.s32 	%r49, %r29, %r41;
	neg.s32 	%r48, %r14;
$L__BB0_12:
	.pragma "nounroll";
	ld.shared.f64 	%fd74, [%r49];
	add.f64 	%fd83, %fd74, %fd83;
	add.s32 	%r49, %r49, 8;
	add.s32 	%r48, %r48, 1;
	setp.ne.s32 	%p11, %r48, 0;
	@%p11 bra 	$L__BB0_12;
$L__BB0_13:
	st.global.f64 	[%rd1], %fd83;
$L__BB0_14:
	ret;

}


// ===== COMPILED SASS (sm_100) =====

	.target	sm_100

	.elftype	@"ET_EXEC"


//--------------------- .note.nv.tkinfo           --------------------------
	.section	.note.nv.tkinfo,"",@"SHT_NOTE"
	.sectionflags	@"SHF_NOTE_NV_TKINFO"
	.tkinfo
        /*0018*/ 	.word	0x00000002
        /*0030*/ 	.string	""
        /*0030*/ 	.string	"ptxas"
        /*0030*/ 	.string	"Cuda compilation tools, release 13.0, V13.0.88"
        /*0030*/ 	.string	"Build cuda_13.0.r13.0/compiler.36424714_0"
        /*0030*/ 	.string	"-arch sm_100 -m 64 "



//--------------------- .note.nv.cuinfo           --------------------------
	.section	.note.nv.cuinfo,"",@"SHT_NOTE"
	.sectionflags	@"SHF_NOTE_NV_CUINFO"
        /*0018*/ 	.short	0x0002
        /*001a*/ 	.short	0x0064
        /*001c*/ 	.short	0x0082
	.zero		2


//--------------------- .nv.info                  --------------------------
	.section	.nv.info,"",@"SHT_CUDA_INFO"
	.align	4


	//----- nvinfo : EIATTR_REGCOUNT
	.align		4
        /*0000*/ 	.byte	0x04, 0x2f
        /*0002*/ 	.short	(.L_1 - .L_0)
	.align		4
.L_0:
        /*0004*/ 	.word	index@(_Z17multiplica_matrizPdS_S_i)
        /*0008*/ 	.word	0x00000019


	//----- nvinfo : EIATTR_FRAME_SIZE
	.align		4
.L_1:
        /*000c*/ 	.byte	0x04, 0x11
        /*000e*/ 	.short	(.L_3 - .L_2)
	.align		4
.L_2:
        /*0010*/ 	.word	index@(_Z17multiplica_matrizPdS_S_i)
        /*0014*/ 	.word	0x00000000


	//----- nvinfo : EIATTR_MIN_STACK_SIZE
	.align		4
.L_3:
        /*0018*/ 	.byte	0x04, 0x12
        /*001a*/ 	.short	(.L_5 - .L_4)
	.align		4
.L_4:
        /*001c*/ 	.word	index@(_Z17multiplica_matrizPdS_S_i)
        /*0020*/ 	.word	0x00000000
.L_5:


//--------------------- .nv.compat                --------------------------
	.section	.nv.compat,"",@"SHT_CUDA_COMPAT_INFO"
	.align	4
        /*0000*/ 	.byte	0x02, 0x09, 0x00, 0x00, 0x02, 0x02, 0x01, 0x00, 0x02, 0x05, 0x05, 0x00, 0x03, 0x07, 0x01, 0x01
        /*0010*/ 	.byte	0x02, 0x03, 0x00, 0x00, 0x02, 0x06, 0x01, 0x00, 0x04, 0x0b, 0x08, 0x00, 0x01, 0x00, 0x00, 0x00
        /*0020*/ 	.byte	0x00, 0x00, 0x00, 0x00


//--------------------- .nv.info._Z17multiplica_matrizPdS_S_i --------------------------
	.section	.nv.info._Z17multiplica_matrizPdS_S_i,"",@"SHT_CUDA_INFO"
	.sectionflags	@""
	.align	4


	//----- nvinfo : EIATTR_CUDA_API_VERSION
	.align		4
        /*0000*/ 	.byte	0x04, 0x37
        /*0002*/ 	.short	(.L_7 - .L_6)
.L_6:
        /*0004*/ 	.word	0x00000082


	//----- nvinfo : EIATTR_KPARAM_INFO
	.align		4
.L_7:
        /*0008*/ 	.byte	0x04, 0x17
        /*000a*/ 	.short	(.L_9 - .L_8)
.L_8:
        /*000c*/ 	.word	0x00000000
        /*0010*/ 	.short	0x0003
        /*0012*/ 	.short	0x0018
        /*0014*/ 	.byte	0x00, 0xf0, 0x11, 0x00


	//----- nvinfo : EIATTR_KPARAM_INFO
	.align		4
.L_9:
        /*0018*/ 	.byte	0x04, 0x17
        /*001a*/ 	.short	(.L_11 - .L_10)
.L_10:
        /*001c*/ 	.word	0x00000000
        /*0020*/ 	.short	0x0002
        /*0022*/ 	.short	0x0010
        /*0024*/ 	.byte	0x00, 0xf5, 0x21, 0x00


	//----- nvinfo : EIATTR_KPARAM_INFO
	.align		4
.L_11:
        /*0028*/ 	.byte	0x04, 0x17
        /*002a*/ 	.short	(.L_13 - .L_12)
.L_12:
        /*002c*/ 	.word	0x00000000
        /*0030*/ 	.short	0x0001
        /*0032*/ 	.short	0x0008
        /*0034*/ 	.byte	0x00, 0xf5, 0x21, 0x00


	//----- nvinfo : EIATTR_KPARAM_INFO
	.align		4
.L_13:
        /*0038*/ 	.byte	0x04, 0x17
        /*003a*/ 	.short	(.L_15 - .L_14)
.L_14:
        /*003c*/ 	.word	0x00000000
        /*0040*/ 	.short	0x0000
        /*0042*/ 	.short	0x0000
        /*0044*/ 	.byte	0x00, 0xf5, 0x21, 0x00


	//----- nvinfo : EIATTR_SPARSE_MMA_MASK
	.align		4
.L_15:
        /*0048*/ 	.byte	0x03, 0x50
        /*004a*/ 	.short	0x0000


	//----- nvinfo : EIATTR_MAXREG_COUNT
	.align		4
        /*004c*/ 	.byte	0x03, 0x1b
        /*004e*/ 	.short	0x00ff


	//----- nvinfo : EIATTR_NUM_BARRIERS
	.align		4
        /*0050*/ 	.byte	0x02, 0x4c
        /*0052*/ 	.byte	0x01
	.zero		1


	//----- nvinfo : EIATTR_MERCURY_ISA_VERSION
	.align		4
        /*0054*/ 	.byte	0x03, 0x5f
        /*0056*/ 	.short	0x0101


	//----- nvinfo : EIATTR_VRC_CTA_INIT_COUNT
	.align		4
        /*0058*/ 	.byte	0x02, 0x4a
	.zero		1
	.zero		1


	//----- nvinfo : EIATTR_EXIT_INSTR_OFFSETS
	.align		4
        /*005c*/ 	.byte	0x04, 0x1c
        /*005e*/ 	.short	(.L_17 - .L_16)


	//   ....[0]....
.L_16:
        /*0060*/ 	.word	0x00000170


	//   ....[1]....
        /*0064*/ 	.word	0x000006a0


	//----- nvinfo : EIATTR_CBANK_PARAM_SIZE
	.align		4
.L_17:
        /*0068*/ 	.byte	0x03, 0x19
        /*006a*/ 	.short	0x001c


	//----- nvinfo : EIATTR_PARAM_CBANK
	.align		4
        /*006c*/ 	.byte	0x04, 0x0a
        /*006e*/ 	.short	(.L_19 - .L_18)
	.align		4
.L_18:
        /*0070*/ 	.word	index@(.nv.constant0._Z17multiplica_matrizPdS_S_i)
        /*0074*/ 	.short	0x0380
        /*0076*/ 	.short	0x001c


	//----- nvinfo : EIATTR_SW_WAR
	.align		4
.L_19:
        /*0078*/ 	.byte	0x04, 0x36
        /*007a*/ 	.short	(.L_21 - .L_20)
.L_20:
        /*007c*/ 	.word	0x00000008
.L_21:


//--------------------- .nv.callgraph             --------------------------
	.section	.nv.callgraph,"",@"SHT_CUDA_CALLGRAPH"
	.align	4
	.sectionentsize	8
	.align		4
        /*0000*/ 	.word	0x00000000
	.align		4
        /*0004*/ 	.word	0xffffffff
	.align		4
        /*0008*/ 	.word	0x00000000
	.align		4
        /*000c*/ 	.word	0xfffffffe
	.align		4
        /*0010*/ 	.word	0x00000000
	.align		4
        /*0014*/ 	.word	0xfffffffd
	.align		4
        /*0018*/ 	.word	0x00000000
	.align		4
        /*001c*/ 	.word	0xfffffffc


//--------------------- .text._Z17multiplica_matrizPdS_S_i --------------------------
	.section	.text._Z17multiplica_matrizPdS_S_i,"ax",@progbits
	.align	128
        .global         _Z17multiplica_matrizPdS_S_i
        .type           _Z17multiplica_matrizPdS_S_i,@function
        .size           _Z17multiplica_matrizPdS_S_i,(.L_x_7 - _Z17multiplica_matrizPdS_S_i)
        .other          _Z17multiplica_matrizPdS_S_i,@"STO_CUDA_ENTRY STV_DEFAULT"
_Z17multiplica_matrizPdS_S_i:
.text._Z17multiplica_matrizPdS_S_i:
[----:B------:R-:W-:Y:S01]  /*0000*/  LDC R1, c[0x0][0x37c] ;  /* 0x0000df00ff017b82 */ /* 0x000fe20000000800 */
[----:B------:R-:W0:Y:S07]  /*0010*/  S2R R13, SR_TID.X ;  /* 0x00000000000d7919 */ /* 0x000e2e0000002100 */
[----:B------:R-:W0:Y:S01]  /*0020*/  S2UR UR8, SR_CTAID.X ;  /* 0x00000000000879c3 */ /* 0x000e220000002500 */
[----:B------:R-:W1:Y:S01]  /*0030*/  LDCU.64 UR6, c[0x0][0x358] ;  /* 0x00006b00ff0677ac */ /* 0x000e620008000a00 */
[----:B------:R-:W2:Y:S06]  /*0040*/  S2R R11, SR_CTAID.Y ;  /* 0x00000000000b7919 */ /* 0x000eac0000002600 */
[----:B------:R-:W0:Y:S08]  /*0050*/  LDC R0, c[0x0][0x398] ;  /* 0x0000e600ff007b82 */ /* 0x000e300000000800 */
[----:B------:R-:W3:Y:S08]  /*0060*/  LDC.64 R2, c[0x0][0x380] ;  /* 0x0000e000ff027b82 */ /* 0x000ef00000000a00 */
[----:B------:R-:W4:Y:S01]  /*0070*/  LDC.64 R4, c[0x0][0x388] ;  /* 0x0000e200ff047b82 */ /* 0x000f220000000a00 */
[----:B0-----:R-:W-:-:S02]  /*0080*/  IMAD R7, R0, UR8, R13 ;  /* 0x0000000800077c24 */ /* 0x001fc4000f8e020d */
[----:B--2---:R-:W-:Y:S02]  /*0090*/  IMAD R9, R13, R0, R11 ;  /* 0x000000000d097224 */ /* 0x004fe400078e020b */
[----:B---3--:R-:W-:-:S06]  /*00a0*/  IMAD.WIDE R2, R7, 0x8, R2 ;  /* 0x0000000807027825 */ /* 0x008fcc00078e0202 */
[----:B-1----:R-:W2:Y:S01]  /*00b0*/  LDG.E.64 R2, desc[UR6][R2.64] ;  /* 0x0000000602027981 */ /* 0x002ea2000c1e1b00 */
[----:B----4-:R-:W-:-:S06]  /*00c0*/  IMAD.WIDE R4, R9, 0x8, R4 ;  /* 0x0000000809047825 */ /* 0x010fcc00078e0204 */
[----:B------:R-:W2:Y:S01]  /*00d0*/  LDG.E.64 R4, desc[UR6][R4.64] ;  /* 0x0000000604047981 */ /* 0x000ea2000c1e1b00 */
[----:B------:R-:W0:Y:S01]  /*00e0*/  S2UR UR5, SR_CgaCtaId ;  /* 0x00000000000579c3 */ /* 0x000e220000008800 */
[----:B------:R-:W-:Y:S01]  /*00f0*/  UMOV UR4, 0x400 ;  /* 0x0000040000047882 */ /* 0x000fe20000000000 */
[----:B------:R-:W-:Y:S01]  /*0100*/  ISETP.GE.AND P0, PT, R0, 0x1, PT ;  /* 0x000000010000780c */ /* 0x000fe20003f06270 */
[----:B0-----:R-:W-:-:S06]  /*0110*/  ULEA UR4, UR5, UR4, 0x18 ;  /* 0x0000000405047291 */ /* 0x001fcc000f8ec0ff */
[C---:B------:R-:W-:Y:S02]  /*0120*/  LEA R9, R13.reuse, UR4, 0x3 ;  /* 0x000000040d097c11 */ /* 0x040fe4000f8e18ff */
[----:B------:R-:W-:Y:S01]  /*0130*/  ISETP.NE.OR P0, PT, R13, RZ, !P0 ;  /* 0x000000ff0d00720c */ /* 0x000fe20004705670 */
[----:B--2---:R-:W-:-:S07]  /*0140*/  DMUL R6, R2, R4 ;  /* 0x0000000402067228 */ /* 0x004fce0000000000 */
[----:B------:R0:W-:Y:S01]  /*0150*/  STS.64 [R9], R6 ;  /* 0x0000000609007388 */ /* 0x0001e20000000a00 */
[----:B------:R-:W-:Y:S06]  /*0160*/  BAR.SYNC.DEFER_BLOCKING 0x0 ;  /* 0x0000000000007b1d */ /* 0x000fec0000010000 */
[----:B------:R-:W-:Y:S05]  /*0170*/  @P0 EXIT ;  /* 0x000000000000094d */ /* 0x000fea0003800000 */
[----:B------:R-:W1:Y:S01]  /*0180*/  LDC.64 R18, c[0x0][0x390] ;  /* 0x0000e400ff127b82 */ /* 0x000e620000000a00 */
[----:B------:R-:W-:-:S04]  /*0190*/  IMAD R3, R0, UR8, R11 ;  /* 0x0000000800037c24 */ /* 0x000fc8000f8e020b */
[----:B-1----:R-:W-:-:S05]  /*01a0*/  IMAD.WIDE.U32 R18, R3, 0x8, R18 ;  /* 0x0000000803127825 */ /* 0x002fca00078e0012 */
[----:B------:R1:W5:Y:S01]  /*01b0*/  LDG.E.64 R20, desc[UR6][R18.64] ;  /* 0x0000000612147981 */ /* 0x000362000c1e1b00 */
[C---:B------:R-:W-:Y:S01]  /*01c0*/  ISETP.GE.U32.AND P1, PT, R0.reuse, 0x10, PT ;  /* 0x000000100000780c */ /* 0x040fe20003f26070 */
[----:B------:R-:W-:Y:S01]  /*01d0*/  IMAD.MOV.U32 R3, RZ, RZ, RZ ;  /* 0x000000ffff037224 */ /* 0x000fe200078e00ff */
[----:B------:R-:W-:-:S04]  /*01e0*/  LOP3.LUT R16, R0, 0xf, RZ, 0xc0, !PT ;  /* 0x0000000f00107812 */ /* 0x000fc800078ec0ff */
[----:B------:R-:W-:-:S07]  /*01f0*/  ISETP.NE.AND P0, PT, R16, RZ, PT ;  /* 0x000000ff1000720c */ /* 0x000fce0003f05270 */
[----:B-1----:R-:W-:Y:S06]  /*0200*/  @!P1 BRA `(.L_x_0) ;  /* 0x00000000007c9947 */ /* 0x002fec0003800000 */
[----:B------:R-:W-:Y:S01]  /*0210*/  LOP3.LUT R3, R0, 0x7ffffff0, RZ, 0xc0, !PT ;  /* 0x7ffffff000037812 */ /* 0x000fe200078ec0ff */
[----:B------:R-:W-:-:S04]  /*0220*/  UIADD3 UR5, UPT, UPT, UR4, 0x40, URZ ;  /* 0x0000004004057890 */ /* 0x000fc8000fffe0ff */
[----:B------:R-:W-:-:S08]  /*0230*/  IMAD.MOV R2, RZ, RZ, -R3 ;  /* 0x000000ffff027224 */ /* 0x000fd000078e0a03 */
.L_x_1:
[----:B0-----:R-:W0:Y:S01]  /*0240*/  LDS.128 R8, [UR5+-0x40] ;  /* 0xffffc005ff087984 */ /* 0x001e220008000c00 */
[----:B------:R-:W-:-:S03]  /*0250*/  VIADD R2, R2, 0x10 ;  /* 0x0000001002027836 */ /* 0x000fc60000000000 */
[----:B------:R-:W1:Y:S02]  /*0260*/  LDS.128 R4, [UR5+-0x30] ;  /* 0xffffd005ff047984 */ /* 0x000e640008000c00 */
[----:B------:R-:W-:Y:S02]  /*0270*/  ISETP.NE.AND P1, PT, R2, RZ, PT ;  /* 0x000000ff0200720c */ /* 0x000fe40003f25270 */
[----:B------:R-:W2:Y:S01]  /*0280*/  LDS.128 R12, [UR5+-0x20] ;  /* 0xffffe005ff0c7984 */ /* 0x000ea20008000c00 */
[----:B0----5:R-:W-:-:S08]  /*0290*/  DADD R8, R8, R20 ;  /* 0x0000000008087229 */ /* 0x021fd00000000014 */
[----:B------:R-:W-:Y:S02]  /*02a0*/  DADD R20, R10, R8 ;  /* 0x000000000a147229 */ /* 0x000fe40000000008 */
[----:B------:R-:W0:Y:S06]  /*02b0*/  LDS.128 R8, [UR5+-0x10] ;  /* 0xfffff005ff087984 */ /* 0x000e2c0008000c00 */
[----:B-1----:R-:W-:-:S08]  /*02c0*/  DADD R4, R20, R4 ;  /* 0x0000000014047229 */ /* 0x002fd00000000004 */
[----:B------:R-:W-:Y:S02]  /*02d0*/  DADD R20, R6, R4 ;  /* 0x0000000006147229 */ /* 0x000fe40000000004 */
[----:B------:R-:W1:Y:S06]  /*02e0*/  LDS.128 R4, [UR5] ;  /* 0x00000005ff047984 */ /* 0x000e6c0008000c00 */
[----:B--2---:R-:W-:-:S08]  /*02f0*/  DADD R12, R20, R12 ;  /* 0x00000000140c7229 */ /* 0x004fd0000000000c */
[----:B------:R-:W-:Y:S02]  /*0300*/  DADD R20, R14, R12 ;  /* 0x000000000e147229 */ /* 0x000fe4000000000c */
[----:B------:R-:W2:Y:S06]  /*0310*/  LDS.128 R12, [UR5+0x10] ;  /* 0x00001005ff0c7984 */ /* 0x000eac0008000c00 */
[----:B0-----:R-:W-:-:S08]  /*0320*/  DADD R8, R20, R8 ;  /* 0x0000000014087229 */ /* 0x001fd00000000008 */
[----:B------:R-:W-:Y:S02]  /*0330*/  DADD R20, R10, R8 ;  /* 0x000000000a147229 */ /* 0x000fe40000000008 */
[----:B------:R-:W0:Y:S06]  /*0340*/  LDS.128 R8, [UR5+0x20] ;  /* 0x00002005ff087984 */ /* 0x000e2c0008000c00 */
[----:B-1----:R-:W-:-:S08]  /*0350*/  DADD R4, R20, R4 ;  /* 0x0000000014047229 */ /* 0x002fd00000000004 */
[----:B------:R-:W-:Y:S02]  /*0360*/  DADD R20, R6, R4 ;  /* 0x0000000006147229 */ /* 0x000fe40000000004 */
[----:B------:R-:W1:Y:S01]  /*0370*/  LDS.128 R4, [UR5+0x30] ;  /* 0x00003005ff047984 */ /* 0x000e620008000c00 */
[----:B------:R-:W-:-:S05]  /*0380*/  UIADD3 UR5, UPT, UPT, UR5, 0x80, URZ ;  /* 0x0000008005057890 */ /* 0x000fca000fffe0ff */
[----:B--2---:R-:W-:-:S08]  /*0390*/  DADD R12, R20, R12 ;  /* 0x00000000140c7229 */ /* 0x004fd0000000000c */
[----:B------:R-:W-:-:S08]  /*03a0*/  DADD R12, R14, R12 ;  /* 0x000000000e0c7229 */ /* 0x000fd0000000000c */
[----:B0-----:R-:W-:-:S08]  /*03b0*/  DADD R8, R12, R8 ;  /* 0x000000000c087229 */ /* 0x001fd00000000008 */
[----:B------:R-:W-:-:S08]  /*03c0*/  DADD R8, R10, R8 ;  /* 0x000000000a087229 */ /* 0x000fd00000000008 */
[----:B-1----:R-:W-:-:S08]  /*03d0*/  DADD R4, R8, R4 ;  /* 0x0000000008047229 */ /* 0x002fd00000000004 */
[----:B------:R-:W-:Y:S01]  /*03e0*/  DADD R20, R6, R4 ;  /* 0x0000000006147229 */ /* 0x000fe20000000004 */
[----:B------:R-:W-:Y:S10]  /*03f0*/  @P1 BRA `(.L_x_1) ;  /* 0xfffffffc00901947 */ /* 0x000ff4000383ffff */
.L_x_0:
[----:B------:R-:W-:Y:S05]  /*0400*/  @!P0 BRA `(.L_x_2) ;  /* 0x0000000000a08947 */ /* 0x000fea0003800000 */
[----:B------:R-:W-:Y:S02]  /*0410*/  ISETP.GE.U32.AND P0, PT, R16, 0x8, PT ;  /* 0x000000081000780c */ /* 0x000fe40003f06070 */
[----:B------:R-:W-:-:S04]  /*0420*/  LOP3.LUT R2, R0, 0x7, RZ, 0xc0, !PT ;  /* 0x0000000700027812 */ /* 0x000fc800078ec0ff */
[----:B------:R-:W-:-:S07]  /*0430*/  ISETP.NE.AND P1, PT, R2, RZ, PT ;  /* 0x000000ff0200720c */ /* 0x000fce0003f25270 */
[----:B------:R-:W-:Y:S06]  /*0440*/  @!P0 BRA `(.L_x_3) ;  /* 0x0000000000388947 */ /* 0x000fec0003800000 */
[C---:B------:R-:W-:Y:S01]  /*0450*/  LEA R22, R3.reuse, UR4, 0x3 ;  /* 0x0000000403167c11 */ /* 0x040fe2000f8e18ff */
[----:B------:R-:W-:-:S04]  /*0460*/  VIADD R3, R3, 0x8 ;  /* 0x0000000803037836 */ /* 0x000fc80000000000 */
[----:B0-----:R-:W0:Y:S04]  /*0470*/  LDS.128 R4, [R22] ;  /* 0x0000000016047984 */ /* 0x001e280000000c00 */
[----:B------:R-:W1:Y:S04]  /*0480*/  LDS.128 R8, [R22+0x10] ;  /* 0x0000100016087984 */ /* 0x000e680000000c00 */
[----:B------:R-:W2:Y:S01]  /*0490*/  LDS.128 R12, [R22+0x20] ;  /* 0x00002000160c7984 */ /* 0x000ea20000000c00 */
[----:B0----5:R-:W-:-:S08]  /*04a0*/  DADD R4, R20, R4 ;  /* 0x0000000014047229 */ /* 0x021fd00000000004 */
[----:B------:R-:W-:Y:S02]  /*04b0*/  DADD R16, R4, R6 ;  /* 0x0000000004107229 */ /* 0x000fe40000000006 */
[----:B------:R-:W0:Y:S06]  /*04c0*/  LDS.128 R4, [R22+0x30] ;  /* 0x0000300016047984 */ /* 0x000e2c0000000c00 */
[----:B-1----:R-:W-:-:S08]  /*04d0*/  DADD R8, R16, R8 ;  /* 0x0000000010087229 */ /* 0x002fd00000000008 */
[----:B------:R-:W-:-:S08]  /*04e0*/  DADD R8, R8, R10 ;  /* 0x0000000008087229 */ /* 0x000fd0000000000a */
[----:B--2---:R-:W-:-:S08]  /*04f0*/  DADD R8, R8, R12 ;  /* 0x0000000008087229 */ /* 0x004fd0000000000c */
[----:B------:R-:W-:-:S08]  /*0500*/  DADD R8, R8, R14 ;  /* 0x0000000008087229 */ /* 0x000fd0000000000e */
[----:B0-----:R-:W-:-:S08]  /*0510*/  DADD R4, R8, R4 ;  /* 0x0000000008047229 */ /* 0x001fd00000000004 */
[----:B------:R-:W-:-:S11]  /*0520*/  DADD R20, R4, R6 ;  /* 0x0000000004147229 */ /* 0x000fd60000000006 */
.L_x_3:
        /* <DEDUP_REMOVED lines=8> */
[----:B------:R-:W1:Y:S01]  /*05b0*/  LDS.128 R4, [R2+0x10] ;  /* 0x0000100002047984 */ /* 0x000e620000000c00 */
[----:B0----5:R-:W-:-:S08]  /*05c0*/  DADD R8, R20, R8 ;  /* 0x0000000014087229 */ /* 0x021fd00000000008 */
[----:B------:R-:W-:-:S08]  /*05d0*/  DADD R8, R8, R10 ;  /* 0x0000000008087229 */ /* 0x000fd0000000000a */
[----:B-1----:R-:W-:-:S08]  /*05e0*/  DADD R4, R8, R4 ;  /* 0x0000000008047229 */ /* 0x002fd00000000004 */
[----:B------:R-:W-:-:S11]  /*05f0*/  DADD R20, R4, R6 ;  /* 0x0000000004147229 */ /* 0x000fd60000000006 */
.L_x_4:
[----:B------:R-:W-:Y:S05]  /*0600*/  @!P1 BRA `(.L_x_2) ;  /* 0x0000000000209947 */ /* 0x000fea0003800000 */
[----:B------:R-:W-:Y:S01]  /*0610*/  LEA R4, R3, UR4, 0x3 ;  /* 0x0000000403047c11 */ /* 0x000fe2000f8e18ff */
[----:B------:R-:W-:-:S07]  /*0620*/  IMAD.MOV R0, RZ, RZ, -R0 ;  /* 0x000000ffff007224 */ /* 0x000fce00078e0a00 */
.L_x_5:
[----:B------:R1:W2:Y:S01]  /*0630*/  LDS.64 R2, [R4] ;  /* 0x0000000004027984 */ /* 0x0002a20000000a00 */
[----:B------:R-:W-:-:S05]  /*0640*/  VIADD R0, R0, 0x1 ;  /* 0x0000000100007836 */ /* 0x000fca0000000000 */
[----:B------:R-:W-:Y:S01]  /*0650*/  ISETP.NE.AND P0, PT, R0, RZ, PT ;  /* 0x000000ff0000720c */ /* 0x000fe20003f05270 */
[----:B-1----:R-:W-:Y:S01]  /*0660*/  VIADD R4, R4, 0x8 ;  /* 0x0000000804047836 */ /* 0x002fe20000000000 */
[----:B--2--5:R-:W-:-:S11]  /*0670*/  DADD R20, R2, R20 ;  /* 0x0000000002147229 */ /* 0x024fd60000000014 */
[----:B------:R-:W-:Y:S05]  /*0680*/  @P0 BRA `(.L_x_5) ;  /* 0xfffffffc00e80947 */ /* 0x000fea000383ffff */
.L_x_2:
[----:B-----5:R-:W-:Y:S01]  /*0690*/  STG.E.64 desc[UR6][R18.64], R20 ;  /* 0x0000001412007986 */ /* 0x020fe2000c101b06 */
[----:B------:R-:W-:Y:S05]  /*06a0*/  EXIT ;  /* 0x000000000000794d */ /* 0x000fea0003800000 */
.L_x_6:
[----:B------:R-:W-:-:S00]  /*06b0*/  BRA `(.L_x_6) ;  /* 0xfffffffc00fc7947 */ /* 0x000fc0000383ffff */
[----:B------:R-:W-:-:S00]  /*06c0*/  NOP ;  /* 0x0000000000007918 */ /* 0x000fc00000000000 */
        /* <DEDUP_REMOVED lines=11> */
.L_x_7:


//--------------------- .nv.shared._Z17multiplica_matrizPdS_S_i --------------------------
	.section	.nv.shared._Z17multiplica_matrizPdS_S_i,"aw",@nobits
	.sectionflags	@""
	.align	16
	.zero		1024


//--------------------- .nv.shared.reserved.0     --------------------------
	.section	.nv.shared.reserved.0,"aw",@nobits
	.weak		__nv_reservedSMEM_offset_0_alias
	.size		__nv_reservedSMEM_offset_0_alias, 0, 64
	.other		__nv_reservedSMEM_offset_0_alias,@"STO_CUDA_RESERVED_SHARED STV_DEFAULT"
__nv_reservedSMEM_offset_0_alias:
	.zero		0
	.zero		64


//--------------------- .nv.constant0._Z17multiplica_matrizPdS_S_i --------------------------
	.section	.nv.constant0._Z17multiplica_matrizPdS_S_i,"a",@progbits
	.sectionflags	@""
	.align	4
.nv.constant0._Z17multiplica_matrizPdS_S_i:
	.zero		924


//--------------------- SYMBOLS --------------------------

	.type		.nv.reservedSmem.offset0,@object
	.size		.nv.reservedSmem.offset0,0x4
	.type		.nv.reservedSmem.cap,@object
	.size		.nv.reservedSmem.cap,0x4
